//
// Generated by NVIDIA NVVM Compiler
//
// Compiler Build ID: CL-36424714
// Cuda compilation tools, release 13.0, V13.0.88
// Based on NVVM 20.0.0
//

.version 9.0
.target sm_100
.address_size 64

	// .globl	_Z14testLDVolatilePyjS_

.visible .entry _Z14testLDVolatilePyjS_(
	.param .u64 .ptr .align 1 _Z14testLDVolatilePyjS__param_0,
	.param .u32 _Z14testLDVolatilePyjS__param_1,
	.param .u64 .ptr .align 1 _Z14testLDVolatilePyjS__param_2
)
{
	.reg .pred 	%p<2>;
	.reg .b32 	%r<11>;
	.reg .b64 	%rd<41>;

	ld.param.u64 	%rd3, [_Z14testLDVolatilePyjS__param_0];
	ld.param.u32 	%r4, [_Z14testLDVolatilePyjS__param_1];
	ld.param.u64 	%rd4, [_Z14testLDVolatilePyjS__param_2];
	cvta.to.global.u64 	%rd5, %rd4;
	cvta.to.global.u64 	%rd6, %rd3;
	add.s32 	%r5, %r4, -2;
	mul.wide.u32 	%rd7, %r5, 8;
	add.s64 	%rd1, %rd6, %rd7;
	mov.u32 	%r6, %ctaid.x;
	mov.u32 	%r7, %ntid.x;
	mov.u32 	%r8, %tid.x;
	mad.lo.s32 	%r9, %r6, %r7, %r8;
	mul.wide.u32 	%rd8, %r9, 8;
	add.s64 	%rd2, %rd5, %rd8;
	mov.b32 	%r10, 0;
$L__BB0_1:
	ld.volatile.global.u64 	%rd9, [%rd1];
	st.global.u64 	[%rd2], %rd9;
	ld.volatile.global.u64 	%rd10, [%rd1];
	st.global.u64 	[%rd2], %rd10;
	ld.volatile.global.u64 	%rd11, [%rd1];
	st.global.u64 	[%rd2], %rd11;
	ld.volatile.global.u64 	%rd12, [%rd1];
	st.global.u64 	[%rd2], %rd12;
	ld.volatile.global.u64 	%rd13, [%rd1];
	st.global.u64 	[%rd2], %rd13;
	ld.volatile.global.u64 	%rd14, [%rd1];
	st.global.u64 	[%rd2], %rd14;
	ld.volatile.global.u64 	%rd15, [%rd1];
	st.global.u64 	[%rd2], %rd15;
	ld.volatile.global.u64 	%rd16, [%rd1];
	st.global.u64 	[%rd2], %rd16;
	ld.volatile.global.u64 	%rd17, [%rd1];
	st.global.u64 	[%rd2], %rd17;
	ld.volatile.global.u64 	%rd18, [%rd1];
	st.global.u64 	[%rd2], %rd18;
	ld.volatile.global.u64 	%rd19, [%rd1];
	st.global.u64 	[%rd2], %rd19;
	ld.volatile.global.u64 	%rd20, [%rd1];
	st.global.u64 	[%rd2], %rd20;
	ld.volatile.global.u64 	%rd21, [%rd1];
	st.global.u64 	[%rd2], %rd21;
	ld.volatile.global.u64 	%rd22, [%rd1];
	st.global.u64 	[%rd2], %rd22;
	ld.volatile.global.u64 	%rd23, [%rd1];
	st.global.u64 	[%rd2], %rd23;
	ld.volatile.global.u64 	%rd24, [%rd1];
	st.global.u64 	[%rd2], %rd24;
	ld.volatile.global.u64 	%rd25, [%rd1];
	st.global.u64 	[%rd2], %rd25;
	ld.volatile.global.u64 	%rd26, [%rd1];
	st.global.u64 	[%rd2], %rd26;
	ld.volatile.global.u64 	%rd27, [%rd1];
	st.global.u64 	[%rd2], %rd27;
	ld.volatile.global.u64 	%rd28, [%rd1];
	st.global.u64 	[%rd2], %rd28;
	ld.volatile.global.u64 	%rd29, [%rd1];
	st.global.u64 	[%rd2], %rd29;
	ld.volatile.global.u64 	%rd30, [%rd1];
	st.global.u64 	[%rd2], %rd30;
	ld.volatile.global.u64 	%rd31, [%rd1];
	st.global.u64 	[%rd2], %rd31;
	ld.volatile.global.u64 	%rd32, [%rd1];
	st.global.u64 	[%rd2], %rd32;
	ld.volatile.global.u64 	%rd33, [%rd1];
	st.global.u64 	[%rd2], %rd33;
	ld.volatile.global.u64 	%rd34, [%rd1];
	st.global.u64 	[%rd2], %rd34;
	ld.volatile.global.u64 	%rd35, [%rd1];
	st.global.u64 	[%rd2], %rd35;
	ld.volatile.global.u64 	%rd36, [%rd1];
	st.global.u64 	[%rd2], %rd36;
	ld.volatile.global.u64 	%rd37, [%rd1];
	st.global.u64 	[%rd2], %rd37;
	ld.volatile.global.u64 	%rd38, [%rd1];
	st.global.u64 	[%rd2], %rd38;
	ld.volatile.global.u64 	%rd39, [%rd1];
	st.global.u64 	[%rd2], %rd39;
	ld.volatile.global.u64 	%rd40, [%rd1];
	st.global.u64 	[%rd2], %rd40;
	add.s32 	%r10, %r10, 32;
	setp.ne.s32 	%p1, %r10, 100000;
	@%p1 bra 	$L__BB0_1;
	ret;

}
	// .globl	_Z14testSTVolatilePyj
.visible .entry _Z14testSTVolatilePyj(
	.param .u64 .ptr .align 1 _Z14testSTVolatilePyj_param_0,
	.param .u32 _Z14testSTVolatilePyj_param_1
)
{
	.reg .pred 	%p<2>;
	.reg .b32 	%r<8>;
	.reg .b64 	%rd<6>;

	ld.param.u64 	%rd3, [_Z14testSTVolatilePyj_param_0];
	ld.param.u32 	%r4, [_Z14testSTVolatilePyj_param_1];
	cvta.to.global.u64 	%rd4, %rd3;
	mov.u32 	%r5, %tid.x;
	cvt.u64.u32 	%rd1, %r5;
	add.s32 	%r6, %r4, -1;
	mul.wide.u32 	%rd5, %r6, 8;
	add.s64 	%rd2, %rd4, %rd5;
	mov.b32 	%r7, 0;
$L__BB1_1:
	st.volatile.global.u64 	[%rd2], %rd1;
	st.volatile.global.u64 	[%rd2], %rd1;
	st.volatile.global.u64 	[%rd2], %rd1;
	st.volatile.global.u64 	[%rd2], %rd1;
	st.volatile.global.u64 	[%rd2], %rd1;
	st.volatile.global.u64 	[%rd2], %rd1;
	st.volatile.global.u64 	[%rd2], %rd1;
	st.volatile.global.u64 	[%rd2], %rd1;
	st.volatile.global.u64 	[%rd2], %rd1;
	st.volatile.global.u64 	[%rd2], %rd1;
	st.volatile.global.u64 	[%rd2], %rd1;
	st.volatile.global.u64 	[%rd2], %rd1;
	st.volatile.global.u64 	[%rd2], %rd1;
	st.volatile.global.u64 	[%rd2], %rd1;
	st.volatile.global.u64 	[%rd2], %rd1;
	st.volatile.global.u64 	[%rd2], %rd1;
	st.volatile.global.u64 	[%rd2], %rd1;
	st.volatile.global.u64 	[%rd2], %rd1;
	st.volatile.global.u64 	[%rd2], %rd1;
	st.volatile.global.u64 	[%rd2], %rd1;
	st.volatile.global.u64 	[%rd2], %rd1;
	st.volatile.global.u64 	[%rd2], %rd1;
	st.volatile.global.u64 	[%rd2], %rd1;
	st.volatile.global.u64 	[%rd2], %rd1;
	st.volatile.global.u64 	[%rd2], %rd1;
	st.volatile.global.u64 	[%rd2], %rd1;
	st.volatile.global.u64 	[%rd2], %rd1;
	st.volatile.global.u64 	[%rd2], %rd1;
	st.volatile.global.u64 	[%rd2], %rd1;
	st.volatile.global.u64 	[%rd2], %rd1;
	st.volatile.global.u64 	[%rd2], %rd1;
	st.volatile.global.u64 	[%rd2], %rd1;
	add.s32 	%r7, %r7, 32;
	setp.ne.s32 	%p1, %r7, 100000;
	@%p1 bra 	$L__BB1_1;
	ret;

}
	// .globl	_Z14testAtomicExchPyj
.visible .entry _Z14testAtomicExchPyj(
	.param .u64 .ptr .align 1 _Z14testAtomicExchPyj_param_0,
	.param .u32 _Z14testAtomicExchPyj_param_1
)
{
	.reg .pred 	%p<2>;
	.reg .b32 	%r<9>;
	.reg .b64 	%rd<39>;

	mov.b32 	%r8, 0;
	mov.u32 	%r5, %tid.x;
	cvt.u64.u32 	%rd2, %r5;
$L__BB2_1:
	ld.param.u32 	%r7, [_Z14testAtomicExchPyj_param_1];
	ld.param.u64 	%rd38, [_Z14testAtomicExchPyj_param_0];
	cvta.to.global.u64 	%rd3, %rd38;
	add.s32 	%r6, %r7, -1;
	mul.wide.u32 	%rd4, %r6, 8;
	add.s64 	%rd5, %rd3, %rd4;
	atom.global.exch.b64 	%rd6, [%rd5], %rd2;
	atom.global.exch.b64 	%rd7, [%rd5], %rd2;
	atom.global.exch.b64 	%rd8, [%rd5], %rd2;
	atom.global.exch.b64 	%rd9, [%rd5], %rd2;
	atom.global.exch.b64 	%rd10, [%rd5], %rd2;
	atom.global.exch.b64 	%rd11, [%rd5], %rd2;
	atom.global.exch.b64 	%rd12, [%rd5], %rd2;
	atom.global.exch.b64 	%rd13, [%rd5], %rd2;
	atom.global.exch.b64 	%rd14, [%rd5], %rd2;
	atom.global.exch.b64 	%rd15, [%rd5], %rd2;
	atom.global.exch.b64 	%rd16, [%rd5], %rd2;
	atom.global.exch.b64 	%rd17, [%rd5], %rd2;
	atom.global.exch.b64 	%rd18, [%rd5], %rd2;
	atom.global.exch.b64 	%rd19, [%rd5], %rd2;
	atom.global.exch.b64 	%rd20, [%rd5], %rd2;
	atom.global.exch.b64 	%rd21, [%rd5], %rd2;
	atom.global.exch.b64 	%rd22, [%rd5], %rd2;
	atom.global.exch.b64 	%rd23, [%rd5], %rd2;
	atom.global.exch.b64 	%rd24, [%rd5], %rd2;
	atom.global.exch.b64 	%rd25, [%rd5], %rd2;
	atom.global.exch.b64 	%rd26, [%rd5], %rd2;
	atom.global.exch.b64 	%rd27, [%rd5], %rd2;
	atom.global.exch.b64 	%rd28, [%rd5], %rd2;
	atom.global.exch.b64 	%rd29, [%rd5], %rd2;
	atom.global.exch.b64 	%rd30, [%rd5], %rd2;
	atom.global.exch.b64 	%rd31, [%rd5], %rd2;
	atom.global.exch.b64 	%rd32, [%rd5], %rd2;
	atom.global.exch.b64 	%rd33, [%rd5], %rd2;
	atom.global.exch.b64 	%rd34, [%rd5], %rd2;
	atom.global.exch.b64 	%rd35, [%rd5], %rd2;
	atom.global.exch.b64 	%rd36, [%rd5], %rd2;
	atom.global.exch.b64 	%rd37, [%rd5], %rd2;
	add.s32 	%r8, %r8, 32;
	setp.ne.s32 	%p1, %r8, 100000;
	@%p1 bra 	$L__BB2_1;
	ret;

}
	// .globl	_Z16testLDSTVolatilePyjS_
.visible .entry _Z16testLDSTVolatilePyjS_(
	.param .u64 .ptr .align 1 _Z16testLDSTVolatilePyjS__param_0,
	.param .u32 _Z16testLDSTVolatilePyjS__param_1,
	.param .u64 .ptr .align 1 _Z16testLDSTVolatilePyjS__param_2
)
{
	.reg .pred 	%p<2>;
	.reg .b32 	%r<11>;
	.reg .b64 	%rd<42>;

	ld.param.u64 	%rd4, [_Z16testLDSTVolatilePyjS__param_0];
	ld.param.u32 	%r4, [_Z16testLDSTVolatilePyjS__param_1];
	ld.param.u64 	%rd5, [_Z16testLDSTVolatilePyjS__param_2];
	cvta.to.global.u64 	%rd6, %rd5;
	cvta.to.global.u64 	%rd7, %rd4;
	add.s32 	%r5, %r4, -1;
	mul.wide.u32 	%rd8, %r5, 8;
	add.s64 	%rd1, %rd7, %rd8;
	mov.u32 	%r6, %ctaid.x;
	mov.u32 	%r7, %ntid.x;
	mov.u32 	%r8, %tid.x;
	mad.lo.s32 	%r9, %r6, %r7, %r8;
	mul.wide.u32 	%rd9, %r9, 8;
	add.s64 	%rd2, %rd6, %rd9;
	cvt.u64.u32 	%rd3, %r8;
	mov.b32 	%r10, 0;
$L__BB3_1:
	ld.volatile.global.u64 	%rd10, [%rd1];
	st.global.u64 	[%rd2], %rd10;
	st.volatile.global.u64 	[%rd1], %rd3;
	ld.volatile.global.u64 	%rd11, [%rd1];
	st.global.u64 	[%rd2], %rd11;
	st.volatile.global.u64 	[%rd1], %rd3;
	ld.volatile.global.u64 	%rd12, [%rd1];
	st.global.u64 	[%rd2], %rd12;
	st.volatile.global.u64 	[%rd1], %rd3;
	ld.volatile.global.u64 	%rd13, [%rd1];
	st.global.u64 	[%rd2], %rd13;
	st.volatile.global.u64 	[%rd1], %rd3;
	ld.volatile.global.u64 	%rd14, [%rd1];
	st.global.u64 	[%rd2], %rd14;
	st.volatile.global.u64 	[%rd1], %rd3;
	ld.volatile.global.u64 	%rd15, [%rd1];
	st.global.u64 	[%rd2], %rd15;
	st.volatile.global.u64 	[%rd1], %rd3;
	ld.volatile.global.u64 	%rd16, [%rd1];
	st.global.u64 	[%rd2], %rd16;
	st.volatile.global.u64 	[%rd1], %rd3;
	ld.volatile.global.u64 	%rd17, [%rd1];
	st.global.u64 	[%rd2], %rd17;
	st.volatile.global.u64 	[%rd1], %rd3;
	ld.volatile.global.u64 	%rd18, [%rd1];
	st.global.u64 	[%rd2], %rd18;
	st.volatile.global.u64 	[%rd1], %rd3;
	ld.volatile.global.u64 	%rd19, [%rd1];
	st.global.u64 	[%rd2], %rd19;
	st.volatile.global.u64 	[%rd1], %rd3;
	ld.volatile.global.u64 	%rd20, [%rd1];
	st.global.u64 	[%rd2], %rd20;
	st.volatile.global.u64 	[%rd1], %rd3;
	ld.volatile.global.u64 	%rd21, [%rd1];
	st.global.u64 	[%rd2], %rd21;
	st.volatile.global.u64 	[%rd1], %rd3;
	ld.volatile.global.u64 	%rd22, [%rd1];
	st.global.u64 	[%rd2], %rd22;
	st.volatile.global.u64 	[%rd1], %rd3;
	ld.volatile.global.u64 	%rd23, [%rd1];
	st.global.u64 	[%rd2], %rd23;
	st.volatile.global.u64 	[%rd1], %rd3;
	ld.volatile.global.u64 	%rd24, [%rd1];
	st.global.u64 	[%rd2], %rd24;
	st.volatile.global.u64 	[%rd1], %rd3;
	ld.volatile.global.u64 	%rd25, [%rd1];
	st.global.u64 	[%rd2], %rd25;
	st.volatile.global.u64 	[%rd1], %rd3;
	ld.volatile.global.u64 	%rd26, [%rd1];
	st.global.u64 	[%rd2], %rd26;
	st.volatile.global.u64 	[%rd1], %rd3;
	ld.volatile.global.u64 	%rd27, [%rd1];
	st.global.u64 	[%rd2], %rd27;
	st.volatile.global.u64 	[%rd1], %rd3;
	ld.volatile.global.u64 	%rd28, [%rd1];
	st.global.u64 	[%rd2], %rd28;
	st.volatile.global.u64 	[%rd1], %rd3;
	ld.volatile.global.u64 	%rd29, [%rd1];
	st.global.u64 	[%rd2], %rd29;
	st.volatile.global.u64 	[%rd1], %rd3;
	ld.volatile.global.u64 	%rd30, [%rd1];
	st.global.u64 	[%rd2], %rd30;
	st.volatile.global.u64 	[%rd1], %rd3;
	ld.volatile.global.u64 	%rd31, [%rd1];
	st.global.u64 	[%rd2], %rd31;
	st.volatile.global.u64 	[%rd1], %rd3;
	ld.volatile.global.u64 	%rd32, [%rd1];
	st.global.u64 	[%rd2], %rd32;
	st.volatile.global.u64 	[%rd1], %rd3;
	ld.volatile.global.u64 	%rd33, [%rd1];
	st.global.u64 	[%rd2], %rd33;
	st.volatile.global.u64 	[%rd1], %rd3;
	ld.volatile.global.u64 	%rd34, [%rd1];
	st.global.u64 	[%rd2], %rd34;
	st.volatile.global.u64 	[%rd1], %rd3;
	ld.volatile.global.u64 	%rd35, [%rd1];
	st.global.u64 	[%rd2], %rd35;
	st.volatile.global.u64 	[%rd1], %rd3;
	ld.volatile.global.u64 	%rd36, [%rd1];
	st.global.u64 	[%rd2], %rd36;
	st.volatile.global.u64 	[%rd1], %rd3;
	ld.volatile.global.u64 	%rd37, [%rd1];
	st.global.u64 	[%rd2], %rd37;
	st.volatile.global.u64 	[%rd1], %rd3;
	ld.volatile.global.u64 	%rd38, [%rd1];
	st.global.u64 	[%rd2], %rd38;
	st.volatile.global.u64 	[%rd1], %rd3;
	ld.volatile.global.u64 	%rd39, [%rd1];
	st.global.u64 	[%rd2], %rd39;
	st.volatile.global.u64 	[%rd1], %rd3;
	ld.volatile.global.u64 	%rd40, [%rd1];
	st.global.u64 	[%rd2], %rd40;
	st.volatile.global.u64 	[%rd1], %rd3;
	ld.volatile.global.u64 	%rd41, [%rd1];
	st.global.u64 	[%rd2], %rd41;
	st.volatile.global.u64 	[%rd1], %rd3;
	add.s32 	%r10, %r10, 32;
	setp.ne.s32 	%p1, %r10, 100000;
	@%p1 bra 	$L__BB3_1;
	ret;

}
	// .globl	_Z12testLDAtomicPyjS_
.visible .entry _Z12testLDAtomicPyjS_(
	.param .u64 .ptr .align 1 _Z12testLDAtomicPyjS__param_0,
	.param .u32 _Z12testLDAtomicPyjS__param_1,
	.param .u64 .ptr .align 1 _Z12testLDAtomicPyjS__param_2
)
{
	.reg .pred 	%p<2>;
	.reg .b32 	%r<12>;
	.reg .b64 	%rd<76>;

	mov.b32 	%r11, 0;
	mov.u32 	%r6, %ctaid.x;
	mov.u32 	%r7, %ntid.x;
	mov.u32 	%r8, %tid.x;
	mad.lo.s32 	%r9, %r6, %r7, %r8;
	mul.wide.u32 	%rd8, %r9, 8;
	cvt.u64.u32 	%rd10, %r8;
$L__BB4_1:
	ld.param.u64 	%rd75, [_Z12testLDAtomicPyjS__param_2];
	ld.param.u32 	%r10, [_Z12testLDAtomicPyjS__param_1];
	ld.param.u64 	%rd74, [_Z12testLDAtomicPyjS__param_0];
	cvta.to.global.u64 	%rd3, %rd74;
	add.s32 	%r5, %r10, -1;
	mul.wide.u32 	%rd4, %r5, 8;
	add.s64 	%rd5, %rd3, %rd4;
	ld.volatile.global.u64 	%rd6, [%rd5];
	cvta.to.global.u64 	%rd7, %rd75;
	add.s64 	%rd9, %rd7, %rd8;
	st.global.u64 	[%rd9], %rd6;
	atom.global.exch.b64 	%rd11, [%rd5], %rd10;
	ld.volatile.global.u64 	%rd12, [%rd5];
	st.global.u64 	[%rd9], %rd12;
	atom.global.exch.b64 	%rd13, [%rd5], %rd10;
	ld.volatile.global.u64 	%rd14, [%rd5];
	st.global.u64 	[%rd9], %rd14;
	atom.global.exch.b64 	%rd15, [%rd5], %rd10;
	ld.volatile.global.u64 	%rd16, [%rd5];
	st.global.u64 	[%rd9], %rd16;
	atom.global.exch.b64 	%rd17, [%rd5], %rd10;
	ld.volatile.global.u64 	%rd18, [%rd5];
	st.global.u64 	[%rd9], %rd18;
	atom.global.exch.b64 	%rd19, [%rd5], %rd10;
	ld.volatile.global.u64 	%rd20, [%rd5];
	st.global.u64 	[%rd9], %rd20;
	atom.global.exch.b64 	%rd21, [%rd5], %rd10;
	ld.volatile.global.u64 	%rd22, [%rd5];
	st.global.u64 	[%rd9], %rd22;
	atom.global.exch.b64 	%rd23, [%rd5], %rd10;
	ld.volatile.global.u64 	%rd24, [%rd5];
	st.global.u64 	[%rd9], %rd24;
	atom.global.exch.b64 	%rd25, [%rd5], %rd10;
	ld.volatile.global.u64 	%rd26, [%rd5];
	st.global.u64 	[%rd9], %rd26;
	atom.global.exch.b64 	%rd27, [%rd5], %rd10;
	ld.volatile.global.u64 	%rd28, [%rd5];
	st.global.u64 	[%rd9], %rd28;
	atom.global.exch.b64 	%rd29, [%rd5], %rd10;
	ld.volatile.global.u64 	%rd30, [%rd5];
	st.global.u64 	[%rd9], %rd30;
	atom.global.exch.b64 	%rd31, [%rd5], %rd10;
	ld.volatile.global.u64 	%rd32, [%rd5];
	st.global.u64 	[%rd9], %rd32;
	atom.global.exch.b64 	%rd33, [%rd5], %rd10;
	ld.volatile.global.u64 	%rd34, [%rd5];
	st.global.u64 	[%rd9], %rd34;
	atom.global.exch.b64 	%rd35, [%rd5], %rd10;
	ld.volatile.global.u64 	%rd36, [%rd5];
	st.global.u64 	[%rd9], %rd36;
	atom.global.exch.b64 	%rd37, [%rd5], %rd10;
	ld.volatile.global.u64 	%rd38, [%rd5];
	st.global.u64 	[%rd9], %rd38;
	atom.global.exch.b64 	%rd39, [%rd5], %rd10;
	ld.volatile.global.u64 	%rd40, [%rd5];
	st.global.u64 	[%rd9], %rd40;
	atom.global.exch.b64 	%rd41, [%rd5], %rd10;
	ld.volatile.global.u64 	%rd42, [%rd5];
	st.global.u64 	[%rd9], %rd42;
	atom.global.exch.b64 	%rd43, [%rd5], %rd10;
	ld.volatile.global.u64 	%rd44, [%rd5];
	st.global.u64 	[%rd9], %rd44;
	atom.global.exch.b64 	%rd45, [%rd5], %rd10;
	ld.volatile.global.u64 	%rd46, [%rd5];
	st.global.u64 	[%rd9], %rd46;
	atom.global.exch.b64 	%rd47, [%rd5], %rd10;
	ld.volatile.global.u64 	%rd48, [%rd5];
	st.global.u64 	[%rd9], %rd48;
	atom.global.exch.b64 	%rd49, [%rd5], %rd10;
	ld.volatile.global.u64 	%rd50, [%rd5];
	st.global.u64 	[%rd9], %rd50;
	atom.global.exch.b64 	%rd51, [%rd5], %rd10;
	ld.volatile.global.u64 	%rd52, [%rd5];
	st.global.u64 	[%rd9], %rd52;
	atom.global.exch.b64 	%rd53, [%rd5], %rd10;
	ld.volatile.global.u64 	%rd54, [%rd5];
	st.global.u64 	[%rd9], %rd54;
	atom.global.exch.b64 	%rd55, [%rd5], %rd10;
	ld.volatile.global.u64 	%rd56, [%rd5];
	st.global.u64 	[%rd9], %rd56;
	atom.global.exch.b64 	%rd57, [%rd5], %rd10;
	ld.volatile.global.u64 	%rd58, [%rd5];
	st.global.u64 	[%rd9], %rd58;
	atom.global.exch.b64 	%rd59, [%rd5], %rd10;
	ld.volatile.global.u64 	%rd60, [%rd5];
	st.global.u64 	[%rd9], %rd60;
	atom.global.exch.b64 	%rd61, [%rd5], %rd10;
	ld.volatile.global.u64 	%rd62, [%rd5];
	st.global.u64 	[%rd9], %rd62;
	atom.global.exch.b64 	%rd63, [%rd5], %rd10;
	ld.volatile.global.u64 	%rd64, [%rd5];
	st.global.u64 	[%rd9], %rd64;
	atom.global.exch.b64 	%rd65, [%rd5], %rd10;
	ld.volatile.global.u64 	%rd66, [%rd5];
	st.global.u64 	[%rd9], %rd66;
	atom.global.exch.b64 	%rd67, [%rd5], %rd10;
	ld.volatile.global.u64 	%rd68, [%rd5];
	st.global.u64 	[%rd9], %rd68;
	atom.global.exch.b64 	%rd69, [%rd5], %rd10;
	ld.volatile.global.u64 	%rd70, [%rd5];
	st.global.u64 	[%rd9], %rd70;
	atom.global.exch.b64 	%rd71, [%rd5], %rd10;
	ld.volatile.global.u64 	%rd72, [%rd5];
	st.global.u64 	[%rd9], %rd72;
	atom.global.exch.b64 	%rd73, [%rd5], %rd10;
	add.s32 	%r11, %r11, 32;
	setp.ne.s32 	%p1, %r11, 100000;
	@%p1 bra 	$L__BB4_1;
	ret;

}


// ===== COMPILED SASS (sm_100) =====

	.target	sm_100

	.elftype	@"ET_EXEC"


//--------------------- .note.nv.tkinfo           --------------------------
	.section	.note.nv.tkinfo,"",@"SHT_NOTE"
	.sectionflags	@"SHF_NOTE_NV_TKINFO"
	.tkinfo
        /*0018*/ 	.word	0x00000002
        /*0030*/ 	.string	""
        /*0030*/ 	.string	"ptxas"
        /*0030*/ 	.string	"Cuda compilation tools, release 13.0, V13.0.88"
        /*0030*/ 	.string	"Build cuda_13.0.r13.0/compiler.36424714_0"
        /*0030*/ 	.string	"-arch sm_100 -m 64 "



//--------------------- .note.nv.cuinfo           --------------------------
	.section	.note.nv.cuinfo,"",@"SHT_NOTE"
	.sectionflags	@"SHF_NOTE_NV_CUINFO"
        /*0018*/ 	.short	0x0002
        /*001a*/ 	.short	0x0064
        /*001c*/ 	.short	0x0082
	.zero		2


//--------------------- .nv.info                  --------------------------
	.section	.nv.info,"",@"SHT_CUDA_INFO"
	.align	4


	//----- nvinfo : EIATTR_REGCOUNT
	.align		4
        /*0000*/ 	.byte	0x04, 0x2f
        /*0002*/ 	.short	(.L_1 - .L_0)
	.align		4
.L_0:
        /*0004*/ 	.word	index@(_Z14testLDVolatilePyjS_)
        /*0008*/ 	.word	0x00000018


	//----- nvinfo : EIATTR_FRAME_SIZE
	.align		4
.L_1:
        /*000c*/ 	.byte	0x04, 0x11
        /*000e*/ 	.short	(.L_3 - .L_2)
	.align		4
.L_2:
        /*0010*/ 	.word	index@(_Z14testLDVolatilePyjS_)
        /*0014*/ 	.word	0x00000000


	//----- nvinfo : EIATTR_REGCOUNT
	.align		4
.L_3:
        /*0018*/ 	.byte	0x04, 0x2f
        /*001a*/ 	.short	(.L_5 - .L_4)
	.align		4
.L_4:
        /*001c*/ 	.word	index@(_Z14testSTVolatilePyj)
        /*0020*/ 	.word	0x00000008


	//----- nvinfo : EIATTR_FRAME_SIZE
	.align		4
.L_5:
        /*0024*/ 	.byte	0x04, 0x11
        /*0026*/ 	.short	(.L_7 - .L_6)
	.align		4
.L_6:
        /*0028*/ 	.word	index@(_Z14testSTVolatilePyj)
        /*002c*/ 	.word	0x00000000


	//----- nvinfo : EIATTR_REGCOUNT
	.align		4
.L_7:
        /*0030*/ 	.byte	0x04, 0x2f
        /*0032*/ 	.short	(.L_9 - .L_8)
	.align		4
.L_8:
        /*0034*/ 	.word	index@(_Z14testAtomicExchPyj)
        /*0038*/ 	.word	0x0000000a


	//----- nvinfo : EIATTR_FRAME_SIZE
	.align		4
.L_9:
        /*003c*/ 	.byte	0x04, 0x11
        /*003e*/ 	.short	(.L_11 - .L_10)
	.align		4
.L_10:
        /*0040*/ 	.word	index@(_Z14testAtomicExchPyj)
        /*0044*/ 	.word	0x00000000


	//----- nvinfo : EIATTR_REGCOUNT
	.align		4
.L_11:
        /*0048*/ 	.byte	0x04, 0x2f
        /*004a*/ 	.short	(.L_13 - .L_12)
	.align		4
.L_12:
        /*004c*/ 	.word	index@(_Z16testLDSTVolatilePyjS_)
        /*0050*/ 	.word	0x00000012


	//----- nvinfo : EIATTR_FRAME_SIZE
	.align		4
.L_13:
        /*0054*/ 	.byte	0x04, 0x11
        /*0056*/ 	.short	(.L_15 - .L_14)
	.align		4
.L_14:
        /*0058*/ 	.word	index@(_Z16testLDSTVolatilePyjS_)
        /*005c*/ 	.word	0x00000000


	//----- nvinfo : EIATTR_REGCOUNT
	.align		4
.L_15:
        /*0060*/ 	.byte	0x04, 0x2f
        /*0062*/ 	.short	(.L_17 - .L_16)
	.align		4
.L_16:
        /*0064*/ 	.word	index@(_Z12testLDAtomicPyjS_)
        /*0068*/ 	.word	0x00000012


	//----- nvinfo : EIATTR_FRAME_SIZE
	.align		4
.L_17:
        /*006c*/ 	.byte	0x04, 0x11
        /*006e*/ 	.short	(.L_19 - .L_18)
	.align		4
.L_18:
        /*0070*/ 	.word	index@(_Z12testLDAtomicPyjS_)
        /*0074*/ 	.word	0x00000000


	//----- nvinfo : EIATTR_MIN_STACK_SIZE
	.align		4
.L_19:
        /*0078*/ 	.byte	0x04, 0x12
        /*007a*/ 	.short	(.L_21 - .L_20)
	.align		4
.L_20:
        /*007c*/ 	.word	index@(_Z12testLDAtomicPyjS_)
        /*0080*/ 	.word	0x00000000


	//----- nvinfo : EIATTR_MIN_STACK_SIZE
	.align		4
.L_21:
        /*0084*/ 	.byte	0x04, 0x12
        /*0086*/ 	.short	(.L_23 - .L_22)
	.align		4
.L_22:
        /*0088*/ 	.word	index@(_Z16testLDSTVolatilePyjS_)
        /*008c*/ 	.word	0x00000000


	//----- nvinfo : EIATTR_MIN_STACK_SIZE
	.align		4
.L_23:
        /*0090*/ 	.byte	0x04, 0x12
        /*0092*/ 	.short	(.L_25 - .L_24)
	.align		4
.L_24:
        /*0094*/ 	.word	index@(_Z14testAtomicExchPyj)
        /*0098*/ 	.word	0x00000000


	//----- nvinfo : EIATTR_MIN_STACK_SIZE
	.align		4
.L_25:
        /*009c*/ 	.byte	0x04, 0x12
        /*009e*/ 	.short	(.L_27 - .L_26)
	.align		4
.L_26:
        /*00a0*/ 	.word	index@(_Z14testSTVolatilePyj)
        /*00a4*/ 	.word	0x00000000


	//----- nvinfo : EIATTR_MIN_STACK_SIZE
	.align		4
.L_27:
        /*00a8*/ 	.byte	0x04, 0x12
        /*00aa*/ 	.short	(.L_29 - .L_28)
	.align		4
.L_28:
        /*00ac*/ 	.word	index@(_Z14testLDVolatilePyjS_)
        /*00b0*/ 	.word	0x00000000
.L_29:


//--------------------- .nv.compat                --------------------------
	.section	.nv.compat,"",@"SHT_CUDA_COMPAT_INFO"
	.align	4
        /*0000*/ 	.byte	0x02, 0x09, 0x00, 0x00, 0x02, 0x02, 0x01, 0x00, 0x02, 0x05, 0x05, 0x00, 0x03, 0x07, 0x01, 0x01
        /*0010*/ 	.byte	0x02, 0x03, 0x00, 0x00, 0x02, 0x06, 0x01, 0x00, 0x04, 0x0b, 0x08, 0x00, 0x09, 0x00, 0x00, 0x00
        /*0020*/ 	.byte	0x00, 0x00, 0x00, 0x00


//--------------------- .nv.info._Z12testLDAtomicPyjS_ --------------------------
	.section	.nv.info._Z12testLDAtomicPyjS_,"",@"SHT_CUDA_INFO"
	.sectionflags	@""
	.align	4


	//----- nvinfo : EIATTR_CUDA_API_VERSION
	.align		4
        /*0000*/ 	.byte	0x04, 0x37
        /*0002*/ 	.short	(.L_31 - .L_30)
.L_30:
        /*0004*/ 	.word	0x00000082


	//----- nvinfo : EIATTR_KPARAM_INFO
	.align		4
.L_31:
        /*0008*/ 	.byte	0x04, 0x17
        /*000a*/ 	.short	(.L_33 - .L_32)
.L_32:
        /*000c*/ 	.word	0x00000000
        /*0010*/ 	.short	0x0002
        /*0012*/ 	.short	0x0010
        /*0014*/ 	.byte	0x00, 0xf5, 0x21, 0x00


	//----- nvinfo : EIATTR_KPARAM_INFO
	.align		4
.L_33:
        /*0018*/ 	.byte	0x04, 0x17
        /*001a*/ 	.short	(.L_35 - .L_34)
.L_34:
        /*001c*/ 	.word	0x00000000
        /*0020*/ 	.short	0x0001
        /*0022*/ 	.short	0x0008
        /*0024*/ 	.byte	0x00, 0xf0, 0x11, 0x00


	//----- nvinfo : EIATTR_KPARAM_INFO
	.align		4
.L_35:
        /*0028*/ 	.byte	0x04, 0x17
        /*002a*/ 	.short	(.L_37 - .L_36)
.L_36:
        /*002c*/ 	.word	0x00000000
        /*0030*/ 	.short	0x0000
        /*0032*/ 	.short	0x0000
        /*0034*/ 	.byte	0x00, 0xf5, 0x21, 0x00


	//----- nvinfo : EIATTR_SPARSE_MMA_MASK
	.align		4
.L_37:
        /*0038*/ 	.byte	0x03, 0x50
        /*003a*/ 	.short	0x0000


	//----- nvinfo : EIATTR_MAXREG_COUNT
	.align		4
        /*003c*/ 	.byte	0x03, 0x1b
        /*003e*/ 	.short	0x00ff


	//----- nvinfo : EIATTR_MERCURY_ISA_VERSION
	.align		4
        /*0040*/ 	.byte	0x03, 0x5f
        /*0042*/ 	.short	0x0101


	//----- nvinfo : EIATTR_VRC_CTA_INIT_COUNT
	.align		4
        /*0044*/ 	.byte	0x02, 0x4a
	.zero		1
	.zero		1


	//----- nvinfo : EIATTR_EXIT_INSTR_OFFSETS
	.align		4
        /*0048*/ 	.byte	0x04, 0x1c
        /*004a*/ 	.short	(.L_39 - .L_38)


	//   ....[0]....
.L_38:
        /*004c*/ 	.word	0x00000710


	//----- nvinfo : EIATTR_CBANK_PARAM_SIZE
	.align		4
.L_39:
        /*0050*/ 	.byte	0x03, 0x19
        /*0052*/ 	.short	0x0018


	//----- nvinfo : EIATTR_PARAM_CBANK
	.align		4
        /*0054*/ 	.byte	0x04, 0x0a
        /*0056*/ 	.short	(.L_41 - .L_40)
	.align		4
.L_40:
        /*0058*/ 	.word	index@(.nv.constant0._Z12testLDAtomicPyjS_)
        /*005c*/ 	.short	0x0380
        /*005e*/ 	.short	0x0018


	//----- nvinfo : EIATTR_SW_WAR
	.align		4
.L_41:
        /*0060*/ 	.byte	0x04, 0x36
        /*0062*/ 	.short	(.L_43 - .L_42)
.L_42:
        /*0064*/ 	.word	0x00000008
.L_43:


//--------------------- .nv.info._Z16testLDSTVolatilePyjS_ --------------------------
	.section	.nv.info._Z16testLDSTVolatilePyjS_,"",@"SHT_CUDA_INFO"
	.sectionflags	@""
	.align	4


	//----- nvinfo : EIATTR_CUDA_API_VERSION
	.align		4
        /*0000*/ 	.byte	0x04, 0x37
        /*0002*/ 	.short	(.L_45 - .L_44)
.L_44:
        /*0004*/ 	.word	0x00000082


	//----- nvinfo : EIATTR_KPARAM_INFO
	.align		4
.L_45:
        /*0008*/ 	.byte	0x04, 0x17
        /*000a*/ 	.short	(.L_47 - .L_46)
.L_46:
        /*000c*/ 	.word	0x00000000
        /*0010*/ 	.short	0x0002
        /*0012*/ 	.short	0x0010
        /*0014*/ 	.byte	0x00, 0xf5, 0x21, 0x00


	//----- nvinfo : EIATTR_KPARAM_INFO
	.align		4
.L_47:
        /*0018*/ 	.byte	0x04, 0x17
        /*001a*/ 	.short	(.L_49 - .L_48)
.L_48:
        /*001c*/ 	.word	0x00000000
        /*0020*/ 	.short	0x0001
        /*0022*/ 	.short	0x0008
        /*0024*/ 	.byte	0x00, 0xf0, 0x11, 0x00


	//----- nvinfo : EIATTR_KPARAM_INFO
	.align		4
.L_49:
        /*0028*/ 	.byte	0x04, 0x17
        /*002a*/ 	.short	(.L_51 - .L_50)
.L_50:
        /*002c*/ 	.word	0x00000000
        /*0030*/ 	.short	0x0000
        /*0032*/ 	.short	0x0000
        /*0034*/ 	.byte	0x00, 0xf5, 0x21, 0x00


	//----- nvinfo : EIATTR_SPARSE_MMA_MASK
	.align		4
.L_51:
        /*0038*/ 	.byte	0x03, 0x50
        /*003a*/ 	.short	0x0000


	//----- nvinfo : EIATTR_MAXREG_COUNT
	.align		4
        /*003c*/ 	.byte	0x03, 0x1b
        /*003e*/ 	.short	0x00ff


	//----- nvinfo : EIATTR_MERCURY_ISA_VERSION
	.align		4
        /*0040*/ 	.byte	0x03, 0x5f
        /*0042*/ 	.short	0x0101


	//----- nvinfo : EIATTR_VRC_CTA_INIT_COUNT
	.align		4
        /*0044*/ 	.byte	0x02, 0x4a
	.zero		1
	.zero		1


	//----- nvinfo : EIATTR_EXIT_INSTR_OFFSETS
	.align		4
        /*0048*/ 	.byte	0x04, 0x1c
        /*004a*/ 	.short	(.L_53 - .L_52)


	//   ....[0]....
.L_52:
        /*004c*/ 	.word	0x00000710


	//----- nvinfo : EIATTR_CBANK_PARAM_SIZE
	.align		4
.L_53:
        /*0050*/ 	.byte	0x03, 0x19
        /*0052*/ 	.short	0x0018


	//----- nvinfo : EIATTR_PARAM_CBANK
	.align		4
        /*0054*/ 	.byte	0x04, 0x0a
        /*0056*/ 	.short	(.L_55 - .L_54)
	.align		4
.L_54:
        /*0058*/ 	.word	index@(.nv.constant0._Z16testLDSTVolatilePyjS_)
        /*005c*/ 	.short	0x0380
        /*005e*/ 	.short	0x0018


	//----- nvinfo : EIATTR_SW_WAR
	.align		4
.L_55:
        /*0060*/ 	.byte	0x04, 0x36
        /*0062*/ 	.short	(.L_57 - .L_56)
.L_56:
        /*0064*/ 	.word	0x00000008
.L_57:


//--------------------- .nv.info._Z14testAtomicExchPyj --------------------------
	.section	.nv.info._Z14testAtomicExchPyj,"",@"SHT_CUDA_INFO"
	.sectionflags	@""
	.align	4


	//----- nvinfo : EIATTR_CUDA_API_VERSION
	.align		4
        /*0000*/ 	.byte	0x04, 0x37
        /*0002*/ 	.short	(.L_59 - .L_58)
.L_58:
        /*0004*/ 	.word	0x00000082


	//----- nvinfo : EIATTR_KPARAM_INFO
	.align		4
.L_59:
        /*0008*/ 	.byte	0x04, 0x17
        /*000a*/ 	.short	(.L_61 - .L_60)
.L_60:
        /*000c*/ 	.word	0x00000000
        /*0010*/ 	.short	0x0001
        /*0012*/ 	.short	0x0008
        /*0014*/ 	.byte	0x00, 0xf0, 0x11, 0x00


	//----- nvinfo : EIATTR_KPARAM_INFO
	.align		4
.L_61:
        /*0018*/ 	.byte	0x04, 0x17
        /*001a*/ 	.short	(.L_63 - .L_62)
.L_62:
        /*001c*/ 	.word	0x00000000
        /*0020*/ 	.short	0x0000
        /*0022*/ 	.short	0x0000
        /*0024*/ 	.byte	0x00, 0xf5, 0x21, 0x00


	//----- nvinfo : EIATTR_SPARSE_MMA_MASK
	.align		4
.L_63:
        /*0028*/ 	.byte	0x03, 0x50
        /*002a*/ 	.short	0x0000


	//----- nvinfo : EIATTR_MAXREG_COUNT
	.align		4
        /*002c*/ 	.byte	0x03, 0x1b
        /*002e*/ 	.short	0x00ff


	//----- nvinfo : EIATTR_MERCURY_ISA_VERSION
	.align		4
        /*0030*/ 	.byte	0x03, 0x5f
        /*0032*/ 	.short	0x0101


	//----- nvinfo : EIATTR_VRC_CTA_INIT_COUNT
	.align		4
        /*0034*/ 	.byte	0x02, 0x4a
	.zero		1
	.zero		1


	//----- nvinfo : EIATTR_EXIT_INSTR_OFFSETS
	.align		4
        /*0038*/ 	.byte	0x04, 0x1c
        /*003a*/ 	.short	(.L_65 - .L_64)


	//   ....[0]....
.L_64:
        /*003c*/ 	.word	0x00000ac0


	//----- nvinfo : EIATTR_CBANK_PARAM_SIZE
	.align		4
.L_65:
        /*0040*/ 	.byte	0x03, 0x19
        /*0042*/ 	.short	0x000c


	//----- nvinfo : EIATTR_PARAM_CBANK
	.align		4
        /*0044*/ 	.byte	0x04, 0x0a
        /*0046*/ 	.short	(.L_67 - .L_66)
	.align		4
.L_66:
        /*0048*/ 	.word	index@(.nv.constant0._Z14testAtomicExchPyj)
        /*004c*/ 	.short	0x0380
        /*004e*/ 	.short	0x000c


	//----- nvinfo : EIATTR_SW_WAR
	.align		4
.L_67:
        /*0050*/ 	.byte	0x04, 0x36
        /*0052*/ 	.short	(.L_69 - .L_68)
.L_68:
        /*0054*/ 	.word	0x00000008
.L_69:


//--------------------- .nv.info._Z14testSTVolatilePyj --------------------------
	.section	.nv.info._Z14testSTVolatilePyj,"",@"SHT_CUDA_INFO"
	.sectionflags	@""
	.align	4


	//----- nvinfo : EIATTR_CUDA_API_VERSION
	.align		4
        /*0000*/ 	.byte	0x04, 0x37
        /*0002*/ 	.short	(.L_71 - .L_70)
.L_70:
        /*0004*/ 	.word	0x00000082


	//----- nvinfo : EIATTR_KPARAM_INFO
	.align		4
.L_71:
        /*0008*/ 	.byte	0x04, 0x17
        /*000a*/ 	.short	(.L_73 - .L_72)
.L_72:
        /*000c*/ 	.word	0x00000000
        /*0010*/ 	.short	0x0001
        /*0012*/ 	.short	0x0008
        /*0014*/ 	.byte	0x00, 0xf0, 0x11, 0x00


	//----- nvinfo : EIATTR_KPARAM_INFO
	.align		4
.L_73:
        /*0018*/ 	.byte	0x04, 0x17
        /*001a*/ 	.short	(.L_75 - .L_74)
.L_74:
        /*001c*/ 	.word	0x00000000
        /*0020*/ 	.short	0x0000
        /*0022*/ 	.short	0x0000
        /*0024*/ 	.byte	0x00, 0xf5, 0x21, 0x00


	//----- nvinfo : EIATTR_SPARSE_MMA_MASK
	.align		4
.L_75:
        /*0028*/ 	.byte	0x03, 0x50
        /*002a*/ 	.short	0x0000


	//----- nvinfo : EIATTR_MAXREG_COUNT
	.align		4
        /*002c*/ 	.byte	0x03, 0x1b
        /*002e*/ 	.short	0x00ff


	//----- nvinfo : EIATTR_MERCURY_ISA_VERSION
	.align		4
        /*0030*/ 	.byte	0x03, 0x5f
        /*0032*/ 	.short	0x0101


	//----- nvinfo : EIATTR_VRC_CTA_INIT_COUNT
	.align		4
        /*0034*/ 	.byte	0x02, 0x4a
	.zero		1
	.zero		1


	//----- nvinfo : EIATTR_EXIT_INSTR_OFFSETS
	.align		4
        /*0038*/ 	.byte	0x04, 0x1c
        /*003a*/ 	.short	(.L_77 - .L_76)


	//   ....[0]....
.L_76:
        /*003c*/ 	.word	0x000014c0


	//----- nvinfo : EIATTR_CBANK_PARAM_SIZE
	.align		4
.L_77:
        /*0040*/ 	.byte	0x03, 0x19
        /*0042*/ 	.short	0x000c


	//----- nvinfo : EIATTR_PARAM_CBANK
	.align		4
        /*0044*/ 	.byte	0x04, 0x0a
        /*0046*/ 	.short	(.L_79 - .L_78)
	.align		4
.L_78:
        /*0048*/ 	.word	index@(.nv.constant0._Z14testSTVolatilePyj)
        /*004c*/ 	.short	0x0380
        /*004e*/ 	.short	0x000c


	//----- nvinfo : EIATTR_SW_WAR
	.align		4
.L_79:
        /*0050*/ 	.byte	0x04, 0x36
        /*0052*/ 	.short	(.L_81 - .L_80)
.L_80:
        /*0054*/ 	.word	0x00000008
.L_81:


//--------------------- .nv.info._Z14testLDVolatilePyjS_ --------------------------
	.section	.nv.info._Z14testLDVolatilePyjS_,"",@"SHT_CUDA_INFO"
	.sectionflags	@""
	.align	4


	//----- nvinfo : EIATTR_CUDA_API_VERSION
	.align		4
        /*0000*/ 	.byte	0x04, 0x37
        /*0002*/ 	.short	(.L_83 - .L_82)
.L_82:
        /*0004*/ 	.word	0x00000082


	//----- nvinfo : EIATTR_KPARAM_INFO
	.align		4
.L_83:
        /*0008*/ 	.byte	0x04, 0x17
        /*000a*/ 	.short	(.L_85 - .L_84)
.L_84:
        /*000c*/ 	.word	0x00000000
        /*0010*/ 	.short	0x0002
        /*0012*/ 	.short	0x0010
        /*0014*/ 	.byte	0x00, 0xf5, 0x21, 0x00


	//----- nvinfo : EIATTR_KPARAM_INFO
	.align		4
.L_85:
        /*0018*/ 	.byte	0x04, 0x17
        /*001a*/ 	.short	(.L_87 - .L_86)
.L_86:
        /*001c*/ 	.word	0x00000000
        /*0020*/ 	.short	0x0001
        /*0022*/ 	.short	0x0008
        /*0024*/ 	.byte	0x00, 0xf0, 0x11, 0x00


	//----- nvinfo : EIATTR_KPARAM_INFO
	.align		4
.L_87:
        /*0028*/ 	.byte	0x04, 0x17
        /*002a*/ 	.short	(.L_89 - .L_88)
.L_88:
        /*002c*/ 	.word	0x00000000
        /*0030*/ 	.short	0x0000
        /*0032*/ 	.short	0x0000
        /*0034*/ 	.byte	0x00, 0xf5, 0x21, 0x00


	//----- nvinfo : EIATTR_SPARSE_MMA_MASK
	.align		4
.L_89:
        /*0038*/ 	.byte	0x03, 0x50
        /*003a*/ 	.short	0x0000


	//----- nvinfo : EIATTR_MAXREG_COUNT
	.align		4
        /*003c*/ 	.byte	0x03, 0x1b
        /*003e*/ 	.short	0x00ff


	//----- nvinfo : EIATTR_MERCURY_ISA_VERSION
	.align		4
        /*0040*/ 	.byte	0x03, 0x5f
        /*0042*/ 	.short	0x0101


	//----- nvinfo : EIATTR_VRC_CTA_INIT_COUNT
	.align		4
        /*0044*/ 	.byte	0x02, 0x4a
	.zero		1
	.zero		1


	//----- nvinfo : EIATTR_EXIT_INSTR_OFFSETS
	.align		4
        /*0048*/ 	.byte	0x04, 0x1c
        /*004a*/ 	.short	(.L_91 - .L_90)


	//   ....[0]....
.L_90:
        /*004c*/ 	.word	0x00001500


	//----- nvinfo : EIATTR_CBANK_PARAM_SIZE
	.align		4
.L_91:
        /*0050*/ 	.byte	0x03, 0x19
        /*0052*/ 	.short	0x0018


	//----- nvinfo : EIATTR_PARAM_CBANK
	.align		4
        /*0054*/ 	.byte	0x04, 0x0a
        /*0056*/ 	.short	(.L_93 - .L_92)
	.align		4
.L_92:
        /*0058*/ 	.word	index@(.nv.constant0._Z14testLDVolatilePyjS_)
        /*005c*/ 	.short	0x0380
        /*005e*/ 	.short	0x0018


	//----- nvinfo : EIATTR_SW_WAR
	.align		4
.L_93:
        /*0060*/ 	.byte	0x04, 0x36
        /*0062*/ 	.short	(.L_95 - .L_94)
.L_94:
        /*0064*/ 	.word	0x00000008
.L_95:


//--------------------- .nv.callgraph             --------------------------
	.section	.nv.callgraph,"",@"SHT_CUDA_CALLGRAPH"
	.align	4
	.sectionentsize	8
	.align		4
        /*0000*/ 	.word	0x00000000
	.align		4
        /*0004*/ 	.word	0xffffffff
	.align		4
        /*0008*/ 	.word	0x00000000
	.align		4
        /*000c*/ 	.word	0xfffffffe
	.align		4
        /*0010*/ 	.word	0x00000000
	.align		4
        /*0014*/ 	.word	0xfffffffd
	.align		4
        /*0018*/ 	.word	0x00000000
	.align		4
        /*001c*/ 	.word	0xfffffffc


//--------------------- .text._Z12testLDAtomicPyjS_ --------------------------
	.section	.text._Z12testLDAtomicPyjS_,"ax",@progbits
	.align	128
        .global         _Z12testLDAtomicPyjS_
        .type           _Z12testLDAtomicPyjS_,@function
        .size           _Z12testLDAtomicPyjS_,(.L_x_10 - _Z12testLDAtomicPyjS_)
        .other          _Z12testLDAtomicPyjS_,@"STO_CUDA_ENTRY STV_DEFAULT"
_Z12testLDAtomicPyjS_:
.text._Z12testLDAtomicPyjS_:
[----:B------:R-:W-:Y:S01]  /*0000*/  LDC R1, c[0x0][0x37c] ;  /* 0x0000df00ff017b82 */ /* 0x000fe20000000800 */
[----:B------:R-:W0:Y:S07]  /*0010*/  S2R R2, SR_TID.X ;  /* 0x0000000000027919 */ /* 0x000e2e0000002100 */
[----:B------:R-:W0:Y:S01]  /*0020*/  S2UR UR4, SR_CTAID.X ;  /* 0x00000000000479c3 */ /* 0x000e220000002500 */
[----:B------:R-:W1:Y:S07]  /*0030*/  LDCU.64 UR6, c[0x0][0x358] ;  /* 0x00006b00ff0677ac */ /* 0x000e6e0008000a00 */
[----:B------:R-:W0:Y:S02]  /*0040*/  LDC R3, c[0x0][0x360] ;  /* 0x0000d800ff037b82 */ /* 0x000e240000000800 */
[----:B0-----:R-:W-:-:S02]  /*0050*/  IMAD R0, R3, UR4, R2 ;  /* 0x0000000403007c24 */ /* 0x001fc4000f8e0202 */
[----:B------:R-:W-:Y:S01]  /*0060*/  HFMA2 R3, -RZ, RZ, 0, 0 ;  /* 0x00000000ff037431 */ /* 0x000fe200000001ff */
[----:B-1----:R-:W-:-:S06]  /*0070*/  UMOV UR4, URZ ;  /* 0x000000ff00047c82 */ /* 0x002fcc0008000000 */
.L_x_0:
[----:B-1----:R-:W0:Y:S08]  /*0080*/  LDC R7, c[0x0][0x388] ;  /* 0x0000e200ff077b82 */ /* 0x002e300000000800 */
[----:B------:R-:W1:Y:S01]  /*0090*/  LDC.64 R4, c[0x0][0x380] ;  /* 0x0000e000ff047b82 */ /* 0x000e620000000a00 */
[----:B0-----:R-:W-:-:S05]  /*00a0*/  IADD3 R7, PT, PT, R7, -0x1, RZ ;  /* 0xffffffff07077810 */ /* 0x001fca0007ffe0ff */
[----:B-1----:R-:W-:Y:S02]  /*00b0*/  IMAD.WIDE.U32 R4, R7, 0x8, R4 ;  /* 0x0000000807047825 */ /* 0x002fe400078e0004 */
[----:B------:R-:W0:Y:S03]  /*00c0*/  LDC.64 R6, c[0x0][0x390] ;  /* 0x0000e400ff067b82 */ /* 0x000e260000000a00 */
[----:B------:R-:W2:Y:S01]  /*00d0*/  LDG.E.64.STRONG.SYS R8, desc[UR6][R4.64] ;  /* 0x0000000604087981 */ /* 0x000ea2000c1f5b00 */
[----:B0-----:R-:W-:-:S05]  /*00e0*/  IMAD.WIDE.U32 R6, R0, 0x8, R6 ;  /* 0x0000000800067825 */ /* 0x001fca00078e0006 */
[----:B--2---:R0:W-:Y:S04]  /*00f0*/  STG.E.64 desc[UR6][R6.64], R8 ;  /* 0x0000000806007986 */ /* 0x0041e8000c101b06 */
[----:B-----5:R1:W5:Y:S04]  /*0100*/  ATOMG.E.EXCH.64.STRONG.GPU PT, RZ, desc[UR6][R4.64], R2 ;  /* 0x8000000204ff79a8 */ /* 0x020368000c1ef506 */
[----:B------:R-:W2:Y:S04]  /*0110*/  LDG.E.64.STRONG.SYS R10, desc[UR6][R4.64] ;  /* 0x00000006040a7981 */ /* 0x000ea8000c1f5b00 */
[----:B--2---:R2:W-:Y:S04]  /*0120*/  STG.E.64 desc[UR6][R6.64], R10 ;  /* 0x0000000a06007986 */ /* 0x0045e8000c101b06 */
[----:B------:R1:W5:Y:S04]  /*0130*/  ATOMG.E.EXCH.64.STRONG.GPU PT, RZ, desc[UR6][R4.64], R2 ;  /* 0x8000000204ff79a8 */ /* 0x000368000c1ef506 */
[----:B------:R-:W3:Y:S04]  /*0140*/  LDG.E.64.STRONG.SYS R12, desc[UR6][R4.64] ;  /* 0x00000006040c7981 */ /* 0x000ee8000c1f5b00 */
[----:B---3--:R3:W-:Y:S04]  /*0150*/  STG.E.64 desc[UR6][R6.64], R12 ;  /* 0x0000000c06007986 */ /* 0x0087e8000c101b06 */
[----:B------:R1:W5:Y:S04]  /*0160*/  ATOMG.E.EXCH.64.STRONG.GPU PT, RZ, desc[UR6][R4.64], R2 ;  /* 0x8000000204ff79a8 */ /* 0x000368000c1ef506 */
[----:B------:R-:W4:Y:S04]  /*0170*/  LDG.E.64.STRONG.SYS R14, desc[UR6][R4.64] ;  /* 0x00000006040e7981 */ /* 0x000f28000c1f5b00 */
[----:B----4-:R4:W-:Y:S04]  /*0180*/  STG.E.64 desc[UR6][R6.64], R14 ;  /* 0x0000000e06007986 */ /* 0x0109e8000c101b06 */
[----:B------:R1:W5:Y:S04]  /*0190*/  ATOMG.E.EXCH.64.STRONG.GPU PT, RZ, desc[UR6][R4.64], R2 ;  /* 0x8000000204ff79a8 */ /* 0x000368000c1ef506 */
[----:B0-----:R-:W2:Y:S04]  /*01a0*/  LDG.E.64.STRONG.SYS R8, desc[UR6][R4.64] ;  /* 0x0000000604087981 */ /* 0x001ea8000c1f5b00 */
[----:B--2---:R0:W-:Y:S04]  /*01b0*/  STG.E.64 desc[UR6][R6.64], R8 ;  /* 0x0000000806007986 */ /* 0x0041e8000c101b06 */
[----:B------:R1:W5:Y:S04]  /*01c0*/  ATOMG.E.EXCH.64.STRONG.GPU PT, RZ, desc[UR6][R4.64], R2 ;  /* 0x8000000204ff79a8 */ /* 0x000368000c1ef506 */
[----:B------:R-:W2:Y:S04]  /*01d0*/  LDG.E.64.STRONG.SYS R10, desc[UR6][R4.64] ;  /* 0x00000006040a7981 */ /* 0x000ea8000c1f5b00 */
[----:B--2---:R2:W-:Y:S04]  /*01e0*/  STG.E.64 desc[UR6][R6.64], R10 ;  /* 0x0000000a06007986 */ /* 0x0045e8000c101b06 */
[----:B------:R1:W5:Y:S04]  /*01f0*/  ATOMG.E.EXCH.64.STRONG.GPU PT, RZ, desc[UR6][R4.64], R2 ;  /* 0x8000000204ff79a8 */ /* 0x000368000c1ef506 */
[----:B---3--:R-:W3:Y:S04]  /*0200*/  LDG.E.64.STRONG.SYS R12, desc[UR6][R4.64] ;  /* 0x00000006040c7981 */ /* 0x008ee8000c1f5b00 */
[----:B---3--:R3:W-:Y:S04]  /*0210*/  STG.E.64 desc[UR6][R6.64], R12 ;  /* 0x0000000c06007986 */ /* 0x0087e8000c101b06 */
[----:B------:R1:W5:Y:S04]  /*0220*/  ATOMG.E.EXCH.64.STRONG.GPU PT, RZ, desc[UR6][R4.64], R2 ;  /* 0x8000000204ff79a8 */ /* 0x000368000c1ef506 */
[----:B----4-:R-:W4:Y:S04]  /*0230*/  LDG.E.64.STRONG.SYS R14, desc[UR6][R4.64] ;  /* 0x00000006040e7981 */ /* 0x010f28000c1f5b00 */
        /* <DEDUP_REMOVED lines=68> */
[----:B---3--:R-:W2:Y:S04]  /*0680*/  LDG.E.64.STRONG.SYS R12, desc[UR6][R4.64] ;  /* 0x00000006040c7981 */ /* 0x008ea8000c1f5b00 */
[----:B--2---:R1:W-:Y:S04]  /*0690*/  STG.E.64 desc[UR6][R6.64], R12 ;  /* 0x0000000c06007986 */ /* 0x0043e8000c101b06 */
[----:B------:R1:W5:Y:S04]  /*06a0*/  ATOMG.E.EXCH.64.STRONG.GPU PT, RZ, desc[UR6][R4.64], R2 ;  /* 0x8000000204ff79a8 */ /* 0x000368000c1ef506 */
[----:B----4-:R-:W2:Y:S01]  /*06b0*/  LDG.E.64.STRONG.SYS R14, desc[UR6][R4.64] ;  /* 0x00000006040e7981 */ /* 0x010ea2000c1f5b00 */
[----:B------:R-:W-:-:S04]  /*06c0*/  UIADD3 UR4, UPT, UPT, UR4, 0x20, URZ ;  /* 0x0000002004047890 */ /* 0x000fc8000fffe0ff */
[----:B------:R-:W-:Y:S01]  /*06d0*/  UISETP.NE.AND UP0, UPT, UR4, 0x186a0, UPT ;  /* 0x000186a00400788c */ /* 0x000fe2000bf05270 */
[----:B--2---:R1:W-:Y:S04]  /*06e0*/  STG.E.64 desc[UR6][R6.64], R14 ;  /* 0x0000000e06007986 */ /* 0x0043e8000c101b06 */
[----:B------:R1:W5:Y:S04]  /*06f0*/  ATOMG.E.EXCH.64.STRONG.GPU PT, RZ, desc[UR6][R4.64], R2 ;  /* 0x8000000204ff79a8 */ /* 0x000368000c1ef506 */
[----:B------:R-:W-:Y:S05]  /*0700*/  BRA.U UP0, `(.L_x_0) ;  /* 0xfffffff9005c7547 */ /* 0x000fea000b83ffff */
[----:B------:R-:W-:Y:S05]  /*0710*/  EXIT ;  /* 0x000000000000794d */ /* 0x000fea0003800000 */
.L_x_1:
[----:B------:R-:W-:-:S00]  /*0720*/  BRA `(.L_x_1) ;  /* 0xfffffffc00fc7947 */ /* 0x000fc0000383ffff */
[----:B------:R-:W-:-:S00]  /*0730*/  NOP ;  /* 0x0000000000007918 */ /* 0x000fc00000000000 */
        /* <DEDUP_REMOVED lines=12> */
.L_x_10:


//--------------------- .text._Z16testLDSTVolatilePyjS_ --------------------------
	.section	.text._Z16testLDSTVolatilePyjS_,"ax",@progbits
	.align	128
        .global         _Z16testLDSTVolatilePyjS_
        .type           _Z16testLDSTVolatilePyjS_,@function
        .size           _Z16testLDSTVolatilePyjS_,(.L_x_11 - _Z16testLDSTVolatilePyjS_)
        .other          _Z16testLDSTVolatilePyjS_,@"STO_CUDA_ENTRY STV_DEFAULT"
_Z16testLDSTVolatilePyjS_:
.text._Z16testLDSTVolatilePyjS_:
[----:B------:R-:W-:Y:S01]  /*0000*/  LDC R1, c[0x0][0x37c] ;  /* 0x0000df00ff017b82 */ /* 0x000fe20000000800 */
[----:B------:R-:W0:Y:S07]  /*0010*/  S2R R2, SR_TID.X ;  /* 0x0000000000027919 */ /* 0x000e2e0000002100 */
[----:B------:R-:W1:Y:S01]  /*0020*/  LDC R3, c[0x0][0x388] ;  /* 0x0000e200ff037b82 */ /* 0x000e620000000800 */
[----:B------:R-:W2:Y:S07]  /*0030*/  LDCU.64 UR6, c[0x0][0x358] ;  /* 0x00006b00ff0677ac */ /* 0x000eae0008000a00 */
[----:B------:R-:W0:Y:S08]  /*0040*/  S2UR UR4, SR_CTAID.X ;  /* 0x00000000000479c3 */ /* 0x000e300000002500 */
[----:B------:R-:W0:Y:S08]  /*0050*/  LDC R9, c[0x0][0x360] ;  /* 0x0000d800ff097b82 */ /* 0x000e300000000800 */
[----:B------:R-:W3:Y:S01]  /*0060*/  LDC.64 R4, c[0x0][0x380] ;  /* 0x0000e000ff047b82 */ /* 0x000ee20000000a00 */
[----:B-1----:R-:W-:-:S07]  /*0070*/  IADD3 R3, PT, PT, R3, -0x1, RZ ;  /* 0xffffffff03037810 */ /* 0x002fce0007ffe0ff */
[----:B------:R-:W1:Y:S01]  /*0080*/  LDC.64 R6, c[0x0][0x390] ;  /* 0x0000e400ff067b82 */ /* 0x000e620000000a00 */
[----:B0-----:R-:W-:Y:S01]  /*0090*/  IMAD R9, R9, UR4, R2 ;  /* 0x0000000409097c24 */ /* 0x001fe2000f8e0202 */
[----:B------:R-:W-:Y:S01]  /*00a0*/  UMOV UR4, URZ ;  /* 0x000000ff00047c82 */ /* 0x000fe20008000000 */
[----:B---3--:R-:W-:-:S04]  /*00b0*/  IMAD.WIDE.U32 R4, R3, 0x8, R4 ;  /* 0x0000000803047825 */ /* 0x008fc800078e0004 */
[----:B------:R-:W-:Y:S02]  /*00c0*/  HFMA2 R3, -RZ, RZ, 0, 0 ;  /* 0x00000000ff037431 */ /* 0x000fe400000001ff */
[----:B-12---:R-:W-:-:S07]  /*00d0*/  IMAD.WIDE.U32 R6, R9, 0x8, R6 ;  /* 0x0000000809067825 */ /* 0x006fce00078e0006 */
.L_x_2:
[----:B----4-:R-:W2:Y:S04]  /*00e0*/  LDG.E.64.STRONG.SYS R8, desc[UR6][R4.64] ;  /* 0x0000000604087981 */ /* 0x010ea8000c1f5b00 */
[----:B--2---:R0:W-:Y:S04]  /*00f0*/  STG.E.64 desc[UR6][R6.64], R8 ;  /* 0x0000000806007986 */ /* 0x0041e8000c101b06 */
[----:B------:R-:W-:Y:S04]  /*0100*/  STG.E.64.STRONG.SYS desc[UR6][R4.64], R2 ;  /* 0x0000000204007986 */ /* 0x000fe8000c115b06 */
[----:B------:R-:W2:Y:S04]  /*0110*/  LDG.E.64.STRONG.SYS R10, desc[UR6][R4.64] ;  /* 0x00000006040a7981 */ /* 0x000ea8000c1f5b00 */
[----:B--2---:R1:W-:Y:S04]  /*0120*/  STG.E.64 desc[UR6][R6.64], R10 ;  /* 0x0000000a06007986 */ /* 0x0043e8000c101b06 */
[----:B------:R-:W-:Y:S04]  /*0130*/  STG.E.64.STRONG.SYS desc[UR6][R4.64], R2 ;  /* 0x0000000204007986 */ /* 0x000fe8000c115b06 */
[----:B------:R-:W2:Y:S04]  /*0140*/  LDG.E.64.STRONG.SYS R12, desc[UR6][R4.64] ;  /* 0x00000006040c7981 */ /* 0x000ea8000c1f5b00 */
[----:B--2---:R2:W-:Y:S04]  /*0150*/  STG.E.64 desc[UR6][R6.64], R12 ;  /* 0x0000000c06007986 */ /* 0x0045e8000c101b06 */
[----:B------:R-:W-:Y:S04]  /*0160*/  STG.E.64.STRONG.SYS desc[UR6][R4.64], R2 ;  /* 0x0000000204007986 */ /* 0x000fe8000c115b06 */
[----:B------:R-:W3:Y:S04]  /*0170*/  LDG.E.64.STRONG.SYS R14, desc[UR6][R4.64] ;  /* 0x00000006040e7981 */ /* 0x000ee8000c1f5b00 */
[----:B---3--:R3:W-:Y:S04]  /*0180*/  STG.E.64 desc[UR6][R6.64], R14 ;  /* 0x0000000e06007986 */ /* 0x0087e8000c101b06 */
[----:B------:R-:W-:Y:S04]  /*0190*/  STG.E.64.STRONG.SYS desc[UR6][R4.64], R2 ;  /* 0x0000000204007986 */ /* 0x000fe8000c115b06 */
[----:B0-----:R-:W4:Y:S04]  /*01a0*/  LDG.E.64.STRONG.SYS R8, desc[UR6][R4.64] ;  /* 0x0000000604087981 */ /* 0x001f28000c1f5b00 */
[----:B----4-:R0:W-:Y:S04]  /*01b0*/  STG.E.64 desc[UR6][R6.64], R8 ;  /* 0x0000000806007986 */ /* 0x0101e8000c101b06 */
[----:B------:R-:W-:Y:S04]  /*01c0*/  STG.E.64.STRONG.SYS desc[UR6][R4.64], R2 ;  /* 0x0000000204007986 */ /* 0x000fe8000c115b06 */
[----:B-1----:R-:W4:Y:S04]  /*01d0*/  LDG.E.64.STRONG.SYS R10, desc[UR6][R4.64] ;  /* 0x00000006040a7981 */ /* 0x002f28000c1f5b00 */
[----:B----4-:R1:W-:Y:S04]  /*01e0*/  STG.E.64 desc[UR6][R6.64], R10 ;  /* 0x0000000a06007986 */ /* 0x0103e8000c101b06 */
[----:B------:R-:W-:Y:S04]  /*01f0*/  STG.E.64.STRONG.SYS desc[UR6][R4.64], R2 ;  /* 0x0000000204007986 */ /* 0x000fe8000c115b06 */
[----:B--2---:R-:W2:Y:S04]  /*0200*/  LDG.E.64.STRONG.SYS R12, desc[UR6][R4.64] ;  /* 0x00000006040c7981 */ /* 0x004ea8000c1f5b00 */
[----:B--2---:R2:W-:Y:S04]  /*0210*/  STG.E.64 desc[UR6][R6.64], R12 ;  /* 0x0000000c06007986 */ /* 0x0045e8000c101b06 */
[----:B------:R-:W-:Y:S04]  /*0220*/  STG.E.64.STRONG.SYS desc[UR6][R4.64], R2 ;  /* 0x0000000204007986 */ /* 0x000fe8000c115b06 */
[----:B---3--:R-:W3:Y:S04]  /*0230*/  LDG.E.64.STRONG.SYS R14, desc[UR6][R4.64] ;  /* 0x00000006040e7981 */ /* 0x008ee8000c1f5b00 */
        /* <DEDUP_REMOVED lines=61> */
[----:B------:R4:W-:Y:S04]  /*0610*/  STG.E.64.STRONG.SYS desc[UR6][R4.64], R2 ;  /* 0x0000000204007986 */ /* 0x0009e8000c115b06 */
[----:B0-----:R-:W5:Y:S04]  /*0620*/  LDG.E.64.STRONG.SYS R8, desc[UR6][R4.64] ;  /* 0x0000000604087981 */ /* 0x001f68000c1f5b00 */
[----:B-----5:R4:W-:Y:S04]  /*0630*/  STG.E.64 desc[UR6][R6.64], R8 ;  /* 0x0000000806007986 */ /* 0x0209e8000c101b06 */
[----:B------:R4:W-:Y:S04]  /*0640*/  STG.E.64.STRONG.SYS desc[UR6][R4.64], R2 ;  /* 0x0000000204007986 */ /* 0x0009e8000c115b06 */
[----:B-1----:R-:W5:Y:S04]  /*0650*/  LDG.E.64.STRONG.SYS R10, desc[UR6][R4.64] ;  /* 0x00000006040a7981 */ /* 0x002f68000c1f5b00 */
[----:B-----5:R4:W-:Y:S04]  /*0660*/  STG.E.64 desc[UR6][R6.64], R10 ;  /* 0x0000000a06007986 */ /* 0x0209e8000c101b06 */
[----:B------:R4:W-:Y:S04]  /*0670*/  STG.E.64.STRONG.SYS desc[UR6][R4.64], R2 ;  /* 0x0000000204007986 */ /* 0x0009e8000c115b06 */
[----:B--2---:R-:W2:Y:S04]  /*0680*/  LDG.E.64.STRONG.SYS R12, desc[UR6][R4.64] ;  /* 0x00000006040c7981 */ /* 0x004ea8000c1f5b00 */
[----:B--2---:R4:W-:Y:S04]  /*0690*/  STG.E.64 desc[UR6][R6.64], R12 ;  /* 0x0000000c06007986 */ /* 0x0049e8000c101b06 */
[----:B------:R4:W-:Y:S04]  /*06a0*/  STG.E.64.STRONG.SYS desc[UR6][R4.64], R2 ;  /* 0x0000000204007986 */ /* 0x0009e8000c115b06 */
[----:B---3--:R-:W2:Y:S01]  /*06b0*/  LDG.E.64.STRONG.SYS R14, desc[UR6][R4.64] ;  /* 0x00000006040e7981 */ /* 0x008ea2000c1f5b00 */
[----:B------:R-:W-:-:S04]  /*06c0*/  UIADD3 UR4, UPT, UPT, UR4, 0x20, URZ ;  /* 0x0000002004047890 */ /* 0x000fc8000fffe0ff */
[----:B------:R-:W-:Y:S01]  /*06d0*/  UISETP.NE.AND UP0, UPT, UR4, 0x186a0, UPT ;  /* 0x000186a00400788c */ /* 0x000fe2000bf05270 */
[----:B--2---:R4:W-:Y:S04]  /*06e0*/  STG.E.64 desc[UR6][R6.64], R14 ;  /* 0x0000000e06007986 */ /* 0x0049e8000c101b06 */
[----:B------:R4:W-:Y:S04]  /*06f0*/  STG.E.64.STRONG.SYS desc[UR6][R4.64], R2 ;  /* 0x0000000204007986 */ /* 0x0009e8000c115b06 */
[----:B------:R-:W-:Y:S05]  /*0700*/  BRA.U UP0, `(.L_x_2) ;  /* 0xfffffff900747547 */ /* 0x000fea000b83ffff */
[----:B------:R-:W-:Y:S05]  /*0710*/  EXIT ;  /* 0x000000000000794d */ /* 0x000fea0003800000 */
.L_x_3:
        /* <DEDUP_REMOVED lines=14> */
.L_x_11:


//--------------------- .text._Z14testAtomicExchPyj --------------------------
	.section	.text._Z14testAtomicExchPyj,"ax",@progbits
	.align	128
        .global         _Z14testAtomicExchPyj
        .type           _Z14testAtomicExchPyj,@function
        .size           _Z14testAtomicExchPyj,(.L_x_12 - _Z14testAtomicExchPyj)
        .other          _Z14testAtomicExchPyj,@"STO_CUDA_ENTRY STV_DEFAULT"
_Z14testAtomicExchPyj:
.text._Z14testAtomicExchPyj:
[----:B------:R-:W-:Y:S01]  /*0000*/  LDC R1, c[0x0][0x37c] ;  /* 0x0000df00ff017b82 */ /* 0x000fe20000000800 */
[----:B------:R-:W0:Y:S07]  /*0010*/  S2R R2, SR_TID.X ;  /* 0x0000000000027919 */ /* 0x000e2e0000002100 */
[----:B------:R-:W1:Y:S01]  /*0020*/  LDC R0, c[0x0][0x388] ;  /* 0x0000e200ff007b82 */ /* 0x000e620000000800 */
[----:B------:R-:W-:Y:S01]  /*0030*/  HFMA2 R3, -RZ, RZ, 0, 0 ;  /* 0x00000000ff037431 */ /* 0x000fe200000001ff */
[----:B------:R-:W2:Y:S01]  /*0040*/  LDCU.64 UR6, c[0x0][0x358] ;  /* 0x00006b00ff0677ac */ /* 0x000ea20008000a00 */
[----:B------:R-:W-:-:S05]  /*0050*/  UMOV UR4, URZ ;  /* 0x000000ff00047c82 */ /* 0x000fca0008000000 */
[----:B------:R-:W3:Y:S02]  /*0060*/  LDC.64 R6, c[0x0][0x380] ;  /* 0x0000e000ff067b82 */ /* 0x000ee40000000a00 */
.L_x_4:
[----:B-1----:R-:W-:-:S05]  /*0070*/  IADD3 R5, PT, PT, R0, -0x1, RZ ;  /* 0xffffffff00057810 */ /* 0x002fca0007ffe0ff */
[----:B---3--:R-:W-:-:S05]  /*0080*/  IMAD.WIDE.U32 R4, R5, 0x8, R6 ;  /* 0x0000000805047825 */ /* 0x008fca00078e0006 */
[----:B0-2--5:R4:W5:Y:S04]  /*0090*/  ATOMG.E.EXCH.64.STRONG.GPU PT, RZ, desc[UR6][R4.64], R2 ;  /* 0x8000000204ff79a8 */ /* 0x025968000c1ef506 */
[----:B------:R4:W2:Y:S04]  /*00a0*/  ATOMG.E.EXCH.64.STRONG.GPU PT, RZ, desc[UR6][R4.64], R2 ;  /* 0x8000000204ff79a8 */ /* 0x0008a8000c1ef506 */
[----:B------:R4:W3:Y:S04]  /*00b0*/  ATOMG.E.EXCH.64.STRONG.GPU PT, RZ, desc[UR6][R4.64], R2 ;  /* 0x8000000204ff79a8 */ /* 0x0008e8000c1ef506 */
[----:B------:R4:W2:Y:S04]  /*00c0*/  ATOMG.E.EXCH.64.STRONG.GPU PT, RZ, desc[UR6][R4.64], R2 ;  /* 0x8000000204ff79a8 */ /* 0x0008a8000c1ef506 */
        /* <DEDUP_REMOVED lines=155> */
[----:B------:R4:W2:Y:S01]  /*0a80*/  ATOMG.E.EXCH.64.STRONG.GPU PT, RZ, desc[UR6][R4.64], R2 ;  /* 0x8000000204ff79a8 */ /* 0x0008a2000c1ef506 */
[----:B------:R-:W-:-:S04]  /*0a90*/  UIADD3 UR4, UPT, UPT, UR4, 0xa0, URZ ;  /* 0x000000a004047890 */ /* 0x000fc8000fffe0ff */
[----:B------:R-:W-:-:S09]  /*0aa0*/  UISETP.NE.AND UP0, UPT, UR4, 0x186a0, UPT ;  /* 0x000186a00400788c */ /* 0x000fd2000bf05270 */
[----:B----4-:R-:W-:Y:S05]  /*0ab0*/  BRA.U UP0, `(.L_x_4) ;  /* 0xfffffff5006c7547 */ /* 0x010fea000b83ffff */
[----:B------:R-:W-:Y:S05]  /*0ac0*/  EXIT ;  /* 0x000000000000794d */ /* 0x000fea0003800000 */
.L_x_5:
        /* <DEDUP_REMOVED lines=11> */
.L_x_12:


//--------------------- .text._Z14testSTVolatilePyj --------------------------
	.section	.text._Z14testSTVolatilePyj,"ax",@progbits
	.align	128
        .global         _Z14testSTVolatilePyj
        .type           _Z14testSTVolatilePyj,@function
        .size           _Z14testSTVolatilePyj,(.L_x_13 - _Z14testSTVolatilePyj)
        .other          _Z14testSTVolatilePyj,@"STO_CUDA_ENTRY STV_DEFAULT"
_Z14testSTVolatilePyj:
.text._Z14testSTVolatilePyj:
[----:B------:R-:W-:Y:S08]  /*0000*/  LDC R1, c[0x0][0x37c] ;  /* 0x0000df00ff017b82 */ /* 0x000ff00000000800 */
[----:B------:R-:W0:Y:S01]  /*0010*/  LDC R3, c[0x0][0x388] ;  /* 0x0000e200ff037b82 */ /* 0x000e220000000800 */
[----:B------:R-:W1:Y:S01]  /*0020*/  S2R R2, SR_TID.X ;  /* 0x0000000000027919 */ /* 0x000e620000002100 */
[----:B------:R-:W1:Y:S01]  /*0030*/  LDCU.64 UR6, c[0x0][0x358] ;  /* 0x00006b00ff0677ac */ /* 0x000e620008000a00 */
[----:B------:R-:W-:-:S05]  /*0040*/  UMOV UR4, 0x60 ;  /* 0x0000006000047882 */ /* 0x000fca0000000000 */
[----:B------:R-:W2:Y:S01]  /*0050*/  LDC.64 R4, c[0x0][0x380] ;  /* 0x0000e000ff047b82 */ /* 0x000ea20000000a00 */
[----:B0-----:R-:W-:-:S05]  /*0060*/  IADD3 R3, PT, PT, R3, -0x1, RZ ;  /* 0xffffffff03037810 */ /* 0x001fca0007ffe0ff */
[----:B--2---:R-:W-:-:S04]  /*0070*/  IMAD.WIDE.U32 R4, R3, 0x8, R4 ;  /* 0x0000000803047825 */ /* 0x004fc800078e0004 */
[----:B------:R-:W-:-:S05]  /*0080*/  HFMA2 R3, -RZ, RZ, 0, 0 ;  /* 0x00000000ff037431 */ /* 0x000fca00000001ff */
[----:B-1----:R0:W-:Y:S04]  /*0090*/  STG.E.64.STRONG.SYS desc[UR6][R4.64], R2 ;  /* 0x0000000204007986 */ /* 0x0021e8000c115b06 */
[----:B------:R0:W-:Y:S04]  /*00a0*/  STG.E.64.STRONG.SYS desc[UR6][R4.64], R2 ;  /* 0x0000000204007986 */ /* 0x0001e8000c115b06 */
        /* <DEDUP_REMOVED lines=93> */
[----:B------:R0:W-:Y:S02]  /*0680*/  STG.E.64.STRONG.SYS desc[UR6][R4.64], R2 ;  /* 0x0000000204007986 */ /* 0x0001e4000c115b06 */
.L_x_6:
[----:B-1----:R1:W-:Y:S01]  /*0690*/  STG.E.64.STRONG.SYS desc[UR6][R4.64], R2 ;  /* 0x0000000204007986 */ /* 0x0023e2000c115b06 */
[----:B------:R-:W-:-:S03]  /*06a0*/  UIADD3 UR4, UPT, UPT, UR4, 0xe0, URZ ;  /* 0x000000e004047890 */ /* 0x000fc6000fffe0ff */
[----:B------:R1:W-:Y:S01]  /*06b0*/  STG.E.64.STRONG.SYS desc[UR6][R4.64], R2 ;  /* 0x0000000204007986 */ /* 0x0003e2000c115b06 */
[----:B------:R-:W-:-:S03]  /*06c0*/  UISETP.NE.AND UP0, UPT, UR4, 0x186a0, UPT ;  /* 0x000186a00400788c */ /* 0x000fc6000bf05270 */
        /* <DEDUP_REMOVED lines=221> */
[----:B------:R1:W-:Y:S01]  /*14a0*/  STG.E.64.STRONG.SYS desc[UR6][R4.64], R2 ;  /* 0x0000000204007986 */ /* 0x0003e2000c115b06 */
[----:B------:R-:W-:Y:S05]  /*14b0*/  BRA.U UP0, `(.L_x_6) ;  /* 0xfffffff100747547 */ /* 0x000fea000b83ffff */
[----:B------:R-:W-:Y:S05]  /*14c0*/  EXIT ;  /* 0x000000000000794d */ /* 0x000fea0003800000 */
.L_x_7:
        /* <DEDUP_REMOVED lines=11> */
.L_x_13:


//--------------------- .text._Z14testLDVolatilePyjS_ --------------------------
	.section	.text._Z14testLDVolatilePyjS_,"ax",@progbits
	.align	128
        .global         _Z14testLDVolatilePyjS_
        .type           _Z14testLDVolatilePyjS_,@function
        .size           _Z14testLDVolatilePyjS_,(.L_x_14 - _Z14testLDVolatilePyjS_)
        .other          _Z14testLDVolatilePyjS_,@"STO_CUDA_ENTRY STV_DEFAULT"
_Z14testLDVolatilePyjS_:
.text._Z14testLDVolatilePyjS_:
        /* <DEDUP_REMOVED lines=12> */
[----:B-12---:R-:W-:-:S07]  /*00c0*/  IMAD.WIDE.U32 R4, R9, 0x8, R4 ;  /* 0x0000000809047825 */ /* 0x006fce00078e0004 */
.L_x_8:
[----:B--2---:R-:W2:Y:S04]  /*00d0*/  LDG.E.64.STRONG.SYS R6, desc[UR6][R2.64] ;  /* 0x0000000602067981 */ /* 0x004ea8000c1f5b00 */
[----:B--2---:R0:W-:Y:S04]  /*00e0*/  STG.E.64 desc[UR6][R4.64], R6 ;  /* 0x0000000604007986 */ /* 0x0041e8000c101b06 */
[----:B------:R-:W2:Y:S04]  /*00f0*/  LDG.E.64.STRONG.SYS R8, desc[UR6][R2.64] ;  /* 0x0000000602087981 */ /* 0x000ea8000c1f5b00 */
[----:B--2---:R1:W-:Y:S04]  /*0100*/  STG.E.64 desc[UR6][R4.64], R8 ;  /* 0x0000000804007986 */ /* 0x0043e8000c101b06 */
[----:B------:R-:W2:Y:S04]  /*0110*/  LDG.E.64.STRONG.SYS R10, desc[UR6][R2.64] ;  /* 0x00000006020a7981 */ /* 0x000ea8000c1f5b00 */
[----:B--2---:R2:W-:Y:S04]  /*0120*/  STG.E.64 desc[UR6][R4.64], R10 ;  /* 0x0000000a04007986 */ /* 0x0045e8000c101b06 */
[----:B------:R-:W3:Y:S04]  /*0130*/  LDG.E.64.STRONG.SYS R12, desc[UR6][R2.64] ;  /* 0x00000006020c7981 */ /* 0x000ee8000c1f5b00 */
[----:B---3--:R3:W-:Y:S04]  /*0140*/  STG.E.64 desc[UR6][R4.64], R12 ;  /* 0x0000000c04007986 */ /* 0x0087e8000c101b06 */
[----:B------:R-:W4:Y:S04]  /*0150*/  LDG.E.64.STRONG.SYS R14, desc[UR6][R2.64] ;  /* 0x00000006020e7981 */ /* 0x000f28000c1f5b00 */
[----:B----4-:R4:W-:Y:S04]  /*0160*/  STG.E.64 desc[UR6][R4.64], R14 ;  /* 0x0000000e04007986 */ /* 0x0109e8000c101b06 */
[----:B------:R-:W5:Y:S04]  /*0170*/  LDG.E.64.STRONG.SYS R16, desc[UR6][R2.64] ;  /* 0x0000000602107981 */ /* 0x000f68000c1f5b00 */
[----:B-----5:R5:W-:Y:S04]  /*0180*/  STG.E.64 desc[UR6][R4.64], R16 ;  /* 0x0000001004007986 */ /* 0x020be8000c101b06 */
[----:B0-----:R-:W2:Y:S04]  /*0190*/  LDG.E.64.STRONG.SYS R6, desc[UR6][R2.64] ;  /* 0x0000000602067981 */ /* 0x001ea8000c1f5b00 */
[----:B--2---:R0:W-:Y:S04]  /*01a0*/  STG.E.64 desc[UR6][R4.64], R6 ;  /* 0x0000000604007986 */ /* 0x0041e8000c101b06 */
[----:B-1----:R-:W2:Y:S04]  /*01b0*/  LDG.E.64.STRONG.SYS R8, desc[UR6][R2.64] ;  /* 0x0000000602087981 */ /* 0x002ea8000c1f5b00 */
[----:B--2---:R1:W-:Y:S04]  /*01c0*/  STG.E.64 desc[UR6][R4.64], R8 ;  /* 0x0000000804007986 */ /* 0x0043e8000c101b06 */
[----:B------:R-:W2:Y:S04]  /*01d0*/  LDG.E.64.STRONG.SYS R10, desc[UR6][R2.64] ;  /* 0x00000006020a7981 */ /* 0x000ea8000c1f5b00 */
[----:B--2---:R2:W-:Y:S04]  /*01e0*/  STG.E.64 desc[UR6][R4.64], R10 ;  /* 0x0000000a04007986 */ /* 0x0045e8000c101b06 */
[----:B---3--:R-:W3:Y:S04]  /*01f0*/  LDG.E.64.STRONG.SYS R12, desc[UR6][R2.64] ;  /* 0x00000006020c7981 */ /* 0x008ee8000c1f5b00 */
[----:B---3--:R3:W-:Y:S04]  /*0200*/  STG.E.64 desc[UR6][R4.64], R12 ;  /* 0x0000000c04007986 */ /* 0x0087e8000c101b06 */
[----:B----4-:R-:W4:Y:S04]  /*0210*/  LDG.E.64.STRONG.SYS R14, desc[UR6][R2.64] ;  /* 0x00000006020e7981 */ /* 0x010f28000c1f5b00 */
[----:B----4-:R4:W-:Y:S04]  /*0220*/  STG.E.64 desc[UR6][R4.64], R14 ;  /* 0x0000000e04007986 */ /* 0x0109e8000c101b06 */
[----:B-----5:R-:W5:Y:S04]  /*0230*/  LDG.E.64.STRONG.SYS R16, desc[UR6][R2.64] ;  /* 0x0000000602107981 */ /* 0x020f68000c1f5b00 */
        /* <DEDUP_REMOVED lines=229> */
[----:B------:R-:W2:Y:S04]  /*1090*/  LDG.E.64.STRONG.SYS R18, desc[UR6][R2.64] ;  /* 0x0000000602127981 */ /* 0x000ea8000c1f5b00 */
[----:B--2---:R-:W-:Y:S04]  /*10a0*/  STG.E.64 desc[UR6][R4.64], R18 ;  /* 0x0000001204007986 */ /* 0x004fe8000c101b06 */
[----:B------:R-:W2:Y:S04]  /*10b0*/  LDG.E.64.STRONG.SYS R20, desc[UR6][R2.64] ;  /* 0x0000000602147981 */ /* 0x000ea8000c1f5b00 */
[----:B--2---:R-:W-:Y:S04]  /*10c0*/  STG.E.64 desc[UR6][R4.64], R20 ;  /* 0x0000001404007986 */ /* 0x004fe8000c101b06 */
        /* <DEDUP_REMOVED lines=56> */
[----:B----4-:R-:W3:Y:S04]  /*1450*/  LDG.E.64.STRONG.SYS R14, desc[UR6][R2.64] ;  /* 0x00000006020e7981 */ /* 0x010ee8000c1f5b00 */
[----:B---3--:R2:W-:Y:S04]  /*1460*/  STG.E.64 desc[UR6][R4.64], R14 ;  /* 0x0000000e04007986 */ /* 0x0085e8000c101b06 */
[----:B-----5:R-:W3:Y:S04]  /*1470*/  LDG.E.64.STRONG.SYS R16, desc[UR6][R2.64] ;  /* 0x0000000602107981 */ /* 0x020ee8000c1f5b00 */
[----:B---3--:R2:W-:Y:S04]  /*1480*/  STG.E.64 desc[UR6][R4.64], R16 ;  /* 0x0000001004007986 */ /* 0x0085e8000c101b06 */
[----:B0-----:R-:W3:Y:S04]  /*1490*/  LDG.E.64.STRONG.SYS R6, desc[UR6][R2.64] ;  /* 0x0000000602067981 */ /* 0x001ee8000c1f5b00 */
[----:B---3--:R2:W-:Y:S04]  /*14a0*/  STG.E.64 desc[UR6][R4.64], R6 ;  /* 0x0000000604007986 */ /* 0x0085e8000c101b06 */
[----:B-1----:R-:W3:Y:S01]  /*14b0*/  LDG.E.64.STRONG.SYS R8, desc[UR6][R2.64] ;  /* 0x0000000602087981 */ /* 0x002ee2000c1f5b00 */
[----:B------:R-:W-:-:S04]  /*14c0*/  UIADD3 UR4, UPT, UPT, UR4, 0xa0, URZ ;  /* 0x000000a004047890 */ /* 0x000fc8000fffe0ff */
[----:B------:R-:W-:Y:S01]  /*14d0*/  UISETP.NE.AND UP0, UPT, UR4, 0x186a0, UPT ;  /* 0x000186a00400788c */ /* 0x000fe2000bf05270 */
[----:B---3--:R2:W-:Y:S08]  /*14e0*/  STG.E.64 desc[UR6][R4.64], R8 ;  /* 0x0000000804007986 */ /* 0x0085f0000c101b06 */
[----:B------:R-:W-:Y:S05]  /*14f0*/  BRA.U UP0, `(.L_x_8) ;  /* 0xffffffe900f47547 */ /* 0x000fea000b83ffff */
[----:B------:R-:W-:Y:S05]  /*1500*/  EXIT ;  /* 0x000000000000794d */ /* 0x000fea0003800000 */
.L_x_9:
        /* <DEDUP_REMOVED lines=15> */
.L_x_14:


//--------------------- .nv.shared.reserved.0     --------------------------
	.section	.nv.shared.reserved.0,"aw",@nobits
	.weak		__nv_reservedSMEM_offset_0_alias
	.size		__nv_reservedSMEM_offset_0_alias, 0, 64
	.other		__nv_reservedSMEM_offset_0_alias,@"STO_CUDA_RESERVED_SHARED STV_DEFAULT"
__nv_reservedSMEM_offset_0_alias:
	.zero		0
	.zero		64


//--------------------- .nv.constant0._Z12testLDAtomicPyjS_ --------------------------
	.section	.nv.constant0._Z12testLDAtomicPyjS_,"a",@progbits
	.sectionflags	@""
	.align	4
.nv.constant0._Z12testLDAtomicPyjS_:
	.zero		920


//--------------------- .nv.constant0._Z16testLDSTVolatilePyjS_ --------------------------
	.section	.nv.constant0._Z16testLDSTVolatilePyjS_,"a",@progbits
	.sectionflags	@""
	.align	4
.nv.constant0._Z16testLDSTVolatilePyjS_:
	.zero		920


//--------------------- .nv.constant0._Z14testAtomicExchPyj --------------------------
	.section	.nv.constant0._Z14testAtomicExchPyj,"a",@progbits
	.sectionflags	@""
	.align	4
.nv.constant0._Z14testAtomicExchPyj:
	.zero		908


//--------------------- .nv.constant0._Z14testSTVolatilePyj --------------------------
	.section	.nv.constant0._Z14testSTVolatilePyj,"a",@progbits
	.sectionflags	@""
	.align	4
.nv.constant0._Z14testSTVolatilePyj:
	.zero		908


//--------------------- .nv.constant0._Z14testLDVolatilePyjS_ --------------------------
	.section	.nv.constant0._Z14testLDVolatilePyjS_,"a",@progbits
	.sectionflags	@""
	.align	4
.nv.constant0._Z14testLDVolatilePyjS_:
	.zero		920


//--------------------- SYMBOLS --------------------------

	.type		.nv.reservedSmem.offset0,@object
	.size		.nv.reservedSmem.offset0,0x4
